//
// Generated by NVIDIA NVVM Compiler
//
// Compiler Build ID: CL-36424714
// Cuda compilation tools, release 13.0, V13.0.88
// Based on NVVM 20.0.0
//

.version 9.0
.target sm_100
.address_size 64

	// .globl	default_function_kernel_1

.visible .entry default_function_kernel_1(
	.param .u64 .ptr .align 1 default_function_kernel_1_param_0,
	.param .u64 .ptr .align 1 default_function_kernel_1_param_1,
	.param .u64 .ptr .align 1 default_function_kernel_1_param_2
)
.maxntid 48
{
	.reg .pred 	%p<2>;
	.reg .b16 	%rs<4>;
	.reg .b32 	%r<7>;
	.reg .b32 	%f<5>;
	.reg .b64 	%rd<11>;

	ld.param.u64 	%rd1, [default_function_kernel_1_param_0];
	ld.param.u64 	%rd2, [default_function_kernel_1_param_1];
	ld.param.u64 	%rd3, [default_function_kernel_1_param_2];
	mov.u32 	%r1, %ctaid.x;
	shl.b32 	%r3, %r1, 3;
	mov.u32 	%r2, %tid.x;
	cvt.u16.u32 	%rs1, %r2;
	mul.lo.s16 	%rs2, %rs1, 43;
	shr.u16 	%rs3, %rs2, 8;
	cvt.u32.u16 	%r4, %rs3;
	add.s32 	%r5, %r3, %r4;
	setp.gt.u32 	%p1, %r5, 9944;
	@%p1 bra 	$L__BB0_2;
	cvta.to.global.u64 	%rd4, %rd2;
	cvta.to.global.u64 	%rd5, %rd3;
	cvta.to.global.u64 	%rd6, %rd1;
	mad.lo.s32 	%r6, %r1, 48, %r2;
	mul.wide.u32 	%rd7, %r6, 4;
	add.s64 	%rd8, %rd4, %rd7;
	ld.global.nc.f32 	%f1, [%rd8];
	add.s64 	%rd9, %rd5, %rd7;
	ld.global.nc.f32 	%f2, [%rd9];
	add.f32 	%f3, %f1, %f2;
	cos.approx.f32 	%f4, %f3;
	add.s64 	%rd10, %rd6, %rd7;
	st.global.f32 	[%rd10], %f4;
$L__BB0_2:
	ret;

}
	// .globl	default_function_kernel
.visible .entry default_function_kernel(
	.param .u64 .ptr .align 1 default_function_kernel_param_0,
	.param .u64 .ptr .align 1 default_function_kernel_param_1,
	.param .u64 .ptr .align 1 default_function_kernel_param_2
)
.maxntid 64
{
	.reg .pred 	%p<2>;
	.reg .b32 	%r<8>;
	.reg .b32 	%f<5>;
	.reg .b64 	%rd<11>;

	ld.param.u64 	%rd1, [default_function_kernel_param_0];
	ld.param.u64 	%rd2, [default_function_kernel_param_1];
	ld.param.u64 	%rd3, [default_function_kernel_param_2];
	mov.u32 	%r1, %ctaid.x;
	shl.b32 	%r3, %r1, 5;
	mov.u32 	%r2, %tid.x;
	shr.u32 	%r4, %r2, 1;
	or.b32  	%r5, %r3, %r4;
	setp.gt.u32 	%p1, %r5, 29834;
	@%p1 bra 	$L__BB1_2;
	cvta.to.global.u64 	%rd4, %rd2;
	cvta.to.global.u64 	%rd5, %rd3;
	cvta.to.global.u64 	%rd6, %rd1;
	shl.b32 	%r6, %r1, 6;
	or.b32  	%r7, %r6, %r2;
	mul.wide.u32 	%rd7, %r7, 4;
	add.s64 	%rd8, %rd4, %rd7;
	ld.global.nc.f32 	%f1, [%rd8];
	add.s64 	%rd9, %rd5, %rd7;
	ld.global.nc.f32 	%f2, [%rd9];
	add.f32 	%f3, %f1, %f2;
	sqrt.rn.f32 	%f4, %f3;
	add.s64 	%rd10, %rd6, %rd7;
	st.global.f32 	[%rd10], %f4;
$L__BB1_2:
	ret;

}


// ===== COMPILED SASS (sm_100) =====

	.target	sm_100

	.elftype	@"ET_EXEC"


//--------------------- .note.nv.tkinfo           --------------------------
	.section	.note.nv.tkinfo,"",@"SHT_NOTE"
	.sectionflags	@"SHF_NOTE_NV_TKINFO"
	.tkinfo
        /*0018*/ 	.word	0x00000002
        /*0030*/ 	.string	""
        /*0030*/ 	.string	"ptxas"
        /*0030*/ 	.string	"Cuda compilation tools, release 13.0, V13.0.88"
        /*0030*/ 	.string	"Build cuda_13.0.r13.0/compiler.36424714_0"
        /*0030*/ 	.string	"-arch sm_100 -m 64 "



//--------------------- .note.nv.cuinfo           --------------------------
	.section	.note.nv.cuinfo,"",@"SHT_NOTE"
	.sectionflags	@"SHF_NOTE_NV_CUINFO"
        /*0018*/ 	.short	0x0002
        /*001a*/ 	.short	0x0064
        /*001c*/ 	.short	0x0082
	.zero		2


//--------------------- .nv.info                  --------------------------
	.section	.nv.info,"",@"SHT_CUDA_INFO"
	.align	4


	//----- nvinfo : EIATTR_REGCOUNT
	.align		4
        /*0000*/ 	.byte	0x04, 0x2f
        /*0002*/ 	.short	(.L_1 - .L_0)
	.align		4
.L_0:
        /*0004*/ 	.word	index@(default_function_kernel_1)
        /*0008*/ 	.word	0x0000000e


	//----- nvinfo : EIATTR_FRAME_SIZE
	.align		4
.L_1:
        /*000c*/ 	.byte	0x04, 0x11
        /*000e*/ 	.short	(.L_3 - .L_2)
	.align		4
.L_2:
        /*0010*/ 	.word	index@(default_function_kernel_1)
        /*0014*/ 	.word	0x00000000


	//----- nvinfo : EIATTR_REGCOUNT
	.align		4
.L_3:
        /*0018*/ 	.byte	0x04, 0x2f
        /*001a*/ 	.short	(.L_5 - .L_4)
	.align		4
.L_4:
        /*001c*/ 	.word	index@(default_function_kernel)
        /*0020*/ 	.word	0x0000000b


	//----- nvinfo : EIATTR_FRAME_SIZE
	.align		4
.L_5:
        /*0024*/ 	.byte	0x04, 0x11
        /*0026*/ 	.short	(.L_7 - .L_6)
	.align		4
.L_6:
        /*0028*/ 	.word	index@($__internal_0_$__cuda_sm20_sqrt_rn_f32_slowpath)
        /*002c*/ 	.word	0x00000000


	//----- nvinfo : EIATTR_FRAME_SIZE
	.align		4
.L_7:
        /*0030*/ 	.byte	0x04, 0x11
        /*0032*/ 	.short	(.L_9 - .L_8)
	.align		4
.L_8:
        /*0034*/ 	.word	index@(default_function_kernel)
        /*0038*/ 	.word	0x00000000


	//----- nvinfo : EIATTR_MIN_STACK_SIZE
	.align		4
.L_9:
        /*003c*/ 	.byte	0x04, 0x12
        /*003e*/ 	.short	(.L_11 - .L_10)
	.align		4
.L_10:
        /*0040*/ 	.word	index@(default_function_kernel)
        /*0044*/ 	.word	0x00000000


	//----- nvinfo : EIATTR_MIN_STACK_SIZE
	.align		4
.L_11:
        /*0048*/ 	.byte	0x04, 0x12
        /*004a*/ 	.short	(.L_13 - .L_12)
	.align		4
.L_12:
        /*004c*/ 	.word	index@(default_function_kernel_1)
        /*0050*/ 	.word	0x00000000
.L_13:


//--------------------- .nv.compat                --------------------------
	.section	.nv.compat,"",@"SHT_CUDA_COMPAT_INFO"
	.align	4
        /*0000*/ 	.byte	0x02, 0x09, 0x00, 0x00, 0x02, 0x02, 0x01, 0x00, 0x02, 0x05, 0x05, 0x00, 0x03, 0x07, 0x01, 0x01
        /*0010*/ 	.byte	0x02, 0x03, 0x00, 0x00, 0x02, 0x06, 0x01, 0x00, 0x04, 0x0b, 0x08, 0x00, 0x01, 0x00, 0x00, 0x00
        /*0020*/ 	.byte	0x00, 0x00, 0x00, 0x00


//--------------------- .nv.info.default_function_kernel --------------------------
	.section	.nv.info.default_function_kernel,"",@"SHT_CUDA_INFO"
	.sectionflags	@""
	.align	4


	//----- nvinfo : EIATTR_CUDA_API_VERSION
	.align		4
        /*0000*/ 	.byte	0x04, 0x37
        /*0002*/ 	.short	(.L_15 - .L_14)
.L_14:
        /*0004*/ 	.word	0x00000082


	//----- nvinfo : EIATTR_KPARAM_INFO
	.align		4
.L_15:
        /*0008*/ 	.byte	0x04, 0x17
        /*000a*/ 	.short	(.L_17 - .L_16)
.L_16:
        /*000c*/ 	.word	0x00000000
        /*0010*/ 	.short	0x0002
        /*0012*/ 	.short	0x0010
        /*0014*/ 	.byte	0x00, 0xf5, 0x21, 0x00


	//----- nvinfo : EIATTR_KPARAM_INFO
	.align		4
.L_17:
        /*0018*/ 	.byte	0x04, 0x17
        /*001a*/ 	.short	(.L_19 - .L_18)
.L_18:
        /*001c*/ 	.word	0x00000000
        /*0020*/ 	.short	0x0001
        /*0022*/ 	.short	0x0008
        /*0024*/ 	.byte	0x00, 0xf5, 0x21, 0x00


	//----- nvinfo : EIATTR_KPARAM_INFO
	.align		4
.L_19:
        /*0028*/ 	.byte	0x04, 0x17
        /*002a*/ 	.short	(.L_21 - .L_20)
.L_20:
        /*002c*/ 	.word	0x00000000
        /*0030*/ 	.short	0x0000
        /*0032*/ 	.short	0x0000
        /*0034*/ 	.byte	0x00, 0xf5, 0x21, 0x00


	//----- nvinfo : EIATTR_SPARSE_MMA_MASK
	.align		4
.L_21:
        /*0038*/ 	.byte	0x03, 0x50
        /*003a*/ 	.short	0x0000


	//----- nvinfo : EIATTR_MAXREG_COUNT
	.align		4
        /*003c*/ 	.byte	0x03, 0x1b
        /*003e*/ 	.short	0x00ff


	//----- nvinfo : EIATTR_MERCURY_ISA_VERSION
	.align		4
        /*0040*/ 	.byte	0x03, 0x5f
        /*0042*/ 	.short	0x0101


	//----- nvinfo : EIATTR_VRC_CTA_INIT_COUNT
	.align		4
        /*0044*/ 	.byte	0x02, 0x4a
	.zero		1
	.zero		1


	//----- nvinfo : EIATTR_EXIT_INSTR_OFFSETS
	.align		4
        /*0048*/ 	.byte	0x04, 0x1c
        /*004a*/ 	.short	(.L_23 - .L_22)


	//   ....[0]....
.L_22:
        /*004c*/ 	.word	0x00000070


	//   ....[1]....
        /*0050*/ 	.word	0x00000230


	//----- nvinfo : EIATTR_MAX_THREADS
	.align		4
.L_23:
        /*0054*/ 	.byte	0x04, 0x05
        /*0056*/ 	.short	(.L_25 - .L_24)
.L_24:
        /*0058*/ 	.word	0x00000040
        /*005c*/ 	.word	0x00000001
        /*0060*/ 	.word	0x00000001


	//----- nvinfo : EIATTR_CRS_STACK_SIZE
	.align		4
.L_25:
        /*0064*/ 	.byte	0x04, 0x1e
        /*0066*/ 	.short	(.L_27 - .L_26)
.L_26:
        /*0068*/ 	.word	0x00000000


	//----- nvinfo : EIATTR_CBANK_PARAM_SIZE
	.align		4
.L_27:
        /*006c*/ 	.byte	0x03, 0x19
        /*006e*/ 	.short	0x0018


	//----- nvinfo : EIATTR_PARAM_CBANK
	.align		4
        /*0070*/ 	.byte	0x04, 0x0a
        /*0072*/ 	.short	(.L_29 - .L_28)
	.align		4
.L_28:
        /*0074*/ 	.word	index@(.nv.constant0.default_function_kernel)
        /*0078*/ 	.short	0x0380
        /*007a*/ 	.short	0x0018


	//----- nvinfo : EIATTR_SW_WAR
	.align		4
.L_29:
        /*007c*/ 	.byte	0x04, 0x36
        /*007e*/ 	.short	(.L_31 - .L_30)
.L_30:
        /*0080*/ 	.word	0x00000008
.L_31:


//--------------------- .nv.info.default_function_kernel_1 --------------------------
	.section	.nv.info.default_function_kernel_1,"",@"SHT_CUDA_INFO"
	.sectionflags	@""
	.align	4


	//----- nvinfo : EIATTR_CUDA_API_VERSION
	.align		4
        /*0000*/ 	.byte	0x04, 0x37
        /*0002*/ 	.short	(.L_33 - .L_32)
.L_32:
        /*0004*/ 	.word	0x00000082


	//----- nvinfo : EIATTR_KPARAM_INFO
	.align		4
.L_33:
        /*0008*/ 	.byte	0x04, 0x17
        /*000a*/ 	.short	(.L_35 - .L_34)
.L_34:
        /*000c*/ 	.word	0x00000000
        /*0010*/ 	.short	0x0002
        /*0012*/ 	.short	0x0010
        /*0014*/ 	.byte	0x00, 0xf5, 0x21, 0x00


	//----- nvinfo : EIATTR_KPARAM_INFO
	.align		4
.L_35:
        /*0018*/ 	.byte	0x04, 0x17
        /*001a*/ 	.short	(.L_37 - .L_36)
.L_36:
        /*001c*/ 	.word	0x00000000
        /*0020*/ 	.short	0x0001
        /*0022*/ 	.short	0x0008
        /*0024*/ 	.byte	0x00, 0xf5, 0x21, 0x00


	//----- nvinfo : EIATTR_KPARAM_INFO
	.align		4
.L_37:
        /*0028*/ 	.byte	0x04, 0x17
        /*002a*/ 	.short	(.L_39 - .L_38)
.L_38:
        /*002c*/ 	.word	0x00000000
        /*0030*/ 	.short	0x0000
        /*0032*/ 	.short	0x0000
        /*0034*/ 	.byte	0x00, 0xf5, 0x21, 0x00


	//----- nvinfo : EIATTR_SPARSE_MMA_MASK
	.align		4
.L_39:
        /*0038*/ 	.byte	0x03, 0x50
        /*003a*/ 	.short	0x0000


	//----- nvinfo : EIATTR_MAXREG_COUNT
	.align		4
        /*003c*/ 	.byte	0x03, 0x1b
        /*003e*/ 	.short	0x00ff


	//----- nvinfo : EIATTR_MERCURY_ISA_VERSION
	.align		4
        /*0040*/ 	.byte	0x03, 0x5f
        /*0042*/ 	.short	0x0101


	//----- nvinfo : EIATTR_VRC_CTA_INIT_COUNT
	.align		4
        /*0044*/ 	.byte	0x02, 0x4a
	.zero		1
	.zero		1


	//----- nvinfo : EIATTR_EXIT_INSTR_OFFSETS
	.align		4
        /*0048*/ 	.byte	0x04, 0x1c
        /*004a*/ 	.short	(.L_41 - .L_40)


	//   ....[0]....
.L_40:
        /*004c*/ 	.word	0x000000a0


	//   ....[1]....
        /*0050*/ 	.word	0x00000190


	//----- nvinfo : EIATTR_MAX_THREADS
	.align		4
.L_41:
        /*0054*/ 	.byte	0x04, 0x05
        /*0056*/ 	.short	(.L_43 - .L_42)
.L_42:
        /*0058*/ 	.word	0x00000030
        /*005c*/ 	.word	0x00000001
        /*0060*/ 	.word	0x00000001


	//----- nvinfo : EIATTR_CBANK_PARAM_SIZE
	.align		4
.L_43:
        /*0064*/ 	.byte	0x03, 0x19
        /*0066*/ 	.short	0x0018


	//----- nvinfo : EIATTR_PARAM_CBANK
	.align		4
        /*0068*/ 	.byte	0x04, 0x0a
        /*006a*/ 	.short	(.L_45 - .L_44)
	.align		4
.L_44:
        /*006c*/ 	.word	index@(.nv.constant0.default_function_kernel_1)
        /*0070*/ 	.short	0x0380
        /*0072*/ 	.short	0x0018


	//----- nvinfo : EIATTR_SW_WAR
	.align		4
.L_45:
        /*0074*/ 	.byte	0x04, 0x36
        /*0076*/ 	.short	(.L_47 - .L_46)
.L_46:
        /*0078*/ 	.word	0x00000008
.L_47:


//--------------------- .nv.callgraph             --------------------------
	.section	.nv.callgraph,"",@"SHT_CUDA_CALLGRAPH"
	.align	4
	.sectionentsize	8
	.align		4
        /*0000*/ 	.word	0x00000000
	.align		4
        /*0004*/ 	.word	0xffffffff
	.align		4
        /*0008*/ 	.word	0x00000000
	.align		4
        /*000c*/ 	.word	0xfffffffe
	.align		4
        /*0010*/ 	.word	0x00000000
	.align		4
        /*0014*/ 	.word	0xfffffffd
	.align		4
        /*0018*/ 	.word	0x00000000
	.align		4
        /*001c*/ 	.word	0xfffffffc


//--------------------- .text.default_function_kernel --------------------------
	.section	.text.default_function_kernel,"ax",@progbits
	.align	128
        .global         default_function_kernel
        .type           default_function_kernel,@function
        .size           default_function_kernel,(.L_x_6 - default_function_kernel)
        .other          default_function_kernel,@"STO_CUDA_ENTRY STV_DEFAULT"
default_function_kernel:
.text.default_function_kernel:
[----:B------:R-:W-:Y:S01]  /*0000*/  LDC R1, c[0x0][0x37c] ;  /* 0x0000df00ff017b82 */ /* 0x000fe20000000800 */
[----:B------:R-:W0:Y:S07]  /*0010*/  S2R R2, SR_TID.X ;  /* 0x0000000000027919 */ /* 0x000e2e0000002100 */
[----:B------:R-:W1:Y:S02]  /*0020*/  S2UR UR4, SR_CTAID.X ;  /* 0x00000000000479c3 */ /* 0x000e640000002500 */
[----:B-1----:R-:W-:Y:S01]  /*0030*/  USHF.L.U32 UR5, UR4, 0x5, URZ ;  /* 0x0000000504057899 */ /* 0x002fe200080006ff */
[----:B0-----:R-:W-:-:S05]  /*0040*/  SHF.R.U32.HI R0, RZ, 0x1, R2 ;  /* 0x00000001ff007819 */ /* 0x001fca0000011602 */
[----:B------:R-:W-:-:S04]  /*0050*/  LOP3.LUT R0, R0, UR5, RZ, 0xfc, !PT ;  /* 0x0000000500007c12 */ /* 0x000fc8000f8efcff */
[----:B------:R-:W-:-:S13]  /*0060*/  ISETP.GT.U32.AND P0, PT, R0, 0x748a, PT ;  /* 0x0000748a0000780c */ /* 0x000fda0003f04070 */
[----:B------:R-:W-:Y:S05]  /*0070*/  @P0 EXIT ;  /* 0x000000000000094d */ /* 0x000fea0003800000 */
[----:B------:R-:W0:Y:S01]  /*0080*/  LDC.64 R4, c[0x0][0x388] ;  /* 0x0000e200ff047b82 */ /* 0x000e220000000a00 */
[----:B------:R-:W1:Y:S01]  /*0090*/  LDCU.64 UR6, c[0x0][0x358] ;  /* 0x00006b00ff0677ac */ /* 0x000e620008000a00 */
[----:B------:R-:W-:-:S06]  /*00a0*/  USHF.L.U32 UR4, UR4, 0x6, URZ ;  /* 0x0000000604047899 */ /* 0x000fcc00080006ff */
[----:B------:R-:W2:Y:S01]  /*00b0*/  LDC.64 R6, c[0x0][0x390] ;  /* 0x0000e400ff067b82 */ /* 0x000ea20000000a00 */
[----:B------:R-:W-:-:S05]  /*00c0*/  LOP3.LUT R2, R2, UR4, RZ, 0xfc, !PT ;  /* 0x0000000402027c12 */ /* 0x000fca000f8efcff */
[----:B0-----:R-:W-:-:S06]  /*00d0*/  IMAD.WIDE.U32 R4, R2, 0x4, R4 ;  /* 0x0000000402047825 */ /* 0x001fcc00078e0004 */
[----:B-1----:R-:W3:Y:S01]  /*00e0*/  LDG.E.CONSTANT R4, desc[UR6][R4.64] ;  /* 0x0000000604047981 */ /* 0x002ee2000c1e9900 */
[----:B--2---:R-:W-:-:S06]  /*00f0*/  IMAD.WIDE.U32 R6, R2, 0x4, R6 ;  /* 0x0000000402067825 */ /* 0x004fcc00078e0006 */
[----:B------:R-:W3:Y:S01]  /*0100*/  LDG.E.CONSTANT R7, desc[UR6][R6.64] ;  /* 0x0000000606077981 */ /* 0x000ee2000c1e9900 */
[----:B------:R-:W-:Y:S01]  /*0110*/  BSSY.RECONVERGENT B0, `(.L_x_0) ;  /* 0x000000e000007945 */ /* 0x000fe20003800200 */
[----:B---3--:R-:W-:-:S05]  /*0120*/  FADD R0, R4, R7 ;  /* 0x0000000704007221 */ /* 0x008fca0000000000 */
[----:B------:R-:W-:Y:S01]  /*0130*/  IADD3 R8, PT, PT, R0, -0xd000000, RZ ;  /* 0xf300000000087810 */ /* 0x000fe20007ffe0ff */
[----:B------:R0:W1:Y:S03]  /*0140*/  MUFU.RSQ R3, R0 ;  /* 0x0000000000037308 */ /* 0x0000660000001400 */
[----:B------:R-:W-:-:S13]  /*0150*/  ISETP.GT.U32.AND P0, PT, R8, 0x727fffff, PT ;  /* 0x727fffff0800780c */ /* 0x000fda0003f04070 */
[----:B0-----:R-:W-:Y:S05]  /*0160*/  @!P0 BRA `(.L_x_1) ;  /* 0x0000000000108947 */ /* 0x001fea0003800000 */
[----:B------:R-:W-:-:S07]  /*0170*/  MOV R8, 0x190 ;  /* 0x0000019000087802 */ /* 0x000fce0000000f00 */
[----:B-1----:R-:W-:Y:S05]  /*0180*/  CALL.REL.NOINC `($__internal_0_$__cuda_sm20_sqrt_rn_f32_slowpath) ;  /* 0x00000000002c7944 */ /* 0x002fea0003c00000 */
[----:B------:R-:W-:Y:S01]  /*0190*/  MOV R7, R3 ;  /* 0x0000000300077202 */ /* 0x000fe20000000f00 */
[----:B------:R-:W-:Y:S06]  /*01a0*/  BRA `(.L_x_2) ;  /* 0x0000000000107947 */ /* 0x000fec0003800000 */
.L_x_1:
[----:B-1----:R-:W-:Y:S01]  /*01b0*/  FMUL.FTZ R7, R0, R3 ;  /* 0x0000000300077220 */ /* 0x002fe20000410000 */
[----:B------:R-:W-:-:S03]  /*01c0*/  FMUL.FTZ R3, R3, 0.5 ;  /* 0x3f00000003037820 */ /* 0x000fc60000410000 */
[----:B------:R-:W-:-:S04]  /*01d0*/  FFMA R0, -R7, R7, R0 ;  /* 0x0000000707007223 */ /* 0x000fc80000000100 */
[----:B------:R-:W-:-:S07]  /*01e0*/  FFMA R7, R0, R3, R7 ;  /* 0x0000000300077223 */ /* 0x000fce0000000007 */
.L_x_2:
[----:B------:R-:W-:Y:S05]  /*01f0*/  BSYNC.RECONVERGENT B0 ;  /* 0x0000000000007941 */ /* 0x000fea0003800200 */
.L_x_0:
[----:B------:R-:W0:Y:S02]  /*0200*/  LDC.64 R4, c[0x0][0x380] ;  /* 0x0000e000ff047b82 */ /* 0x000e240000000a00 */
[----:B0-----:R-:W-:-:S05]  /*0210*/  IMAD.WIDE.U32 R2, R2, 0x4, R4 ;  /* 0x0000000402027825 */ /* 0x001fca00078e0004 */
[----:B------:R-:W-:Y:S01]  /*0220*/  STG.E desc[UR6][R2.64], R7 ;  /* 0x0000000702007986 */ /* 0x000fe2000c101906 */
[----:B------:R-:W-:Y:S05]  /*0230*/  EXIT ;  /* 0x000000000000794d */ /* 0x000fea0003800000 */
        .weak           $__internal_0_$__cuda_sm20_sqrt_rn_f32_slowpath
        .type           $__internal_0_$__cuda_sm20_sqrt_rn_f32_slowpath,@function
        .size           $__internal_0_$__cuda_sm20_sqrt_rn_f32_slowpath,(.L_x_6 - $__internal_0_$__cuda_sm20_sqrt_rn_f32_slowpath)
$__internal_0_$__cuda_sm20_sqrt_rn_f32_slowpath:
[----:B------:R-:W-:-:S13]  /*0240*/  LOP3.LUT P0, RZ, R0, 0x7fffffff, RZ, 0xc0, !PT ;  /* 0x7fffffff00ff7812 */ /* 0x000fda000780c0ff */
[----:B------:R-:W-:Y:S01]  /*0250*/  @!P0 MOV R3, R0 ;  /* 0x0000000000038202 */ /* 0x000fe20000000f00 */
[----:B------:R-:W-:Y:S06]  /*0260*/  @!P0 BRA `(.L_x_3) ;  /* 0x0000000000408947 */ /* 0x000fec0003800000 */
[----:B------:R-:W-:-:S13]  /*0270*/  FSETP.GEU.FTZ.AND P0, PT, R0, RZ, PT ;  /* 0x000000ff0000720b */ /* 0x000fda0003f1e000 */
[----:B------:R-:W-:Y:S01]  /*0280*/  @!P0 MOV R3, 0x7fffffff ;  /* 0x7fffffff00038802 */ /* 0x000fe20000000f00 */
[----:B------:R-:W-:Y:S06]  /*0290*/  @!P0 BRA `(.L_x_3) ;  /* 0x0000000000348947 */ /* 0x000fec0003800000 */
[----:B------:R-:W-:-:S13]  /*02a0*/  FSETP.GTU.FTZ.AND P0, PT, |R0|, +INF , PT ;  /* 0x7f8000000000780b */ /* 0x000fda0003f1c200 */
[----:B------:R-:W-:Y:S01]  /*02b0*/  @P0 FADD.FTZ R3, R0, 1 ;  /* 0x3f80000000030421 */ /* 0x000fe20000010000 */
[----:B------:R-:W-:Y:S06]  /*02c0*/  @P0 BRA `(.L_x_3) ;  /* 0x0000000000280947 */ /* 0x000fec0003800000 */
[----:B------:R-:W-:-:S13]  /*02d0*/  FSETP.NEU.FTZ.AND P0, PT, |R0|, +INF , PT ;  /* 0x7f8000000000780b */ /* 0x000fda0003f1d200 */
[----:B------:R-:W-:-:S04]  /*02e0*/  @P0 FFMA R4, R0, 1.84467440737095516160e+19, RZ ;  /* 0x5f80000000040823 */ /* 0x000fc800000000ff */
[----:B------:R-:W0:Y:S02]  /*02f0*/  @P0 MUFU.RSQ R3, R4 ;  /* 0x0000000400030308 */ /* 0x000e240000001400 */
[----:B0-----:R-:W-:Y:S01]  /*0300*/  @P0 FMUL.FTZ R5, R4, R3 ;  /* 0x0000000304050220 */ /* 0x001fe20000410000 */
[----:B------:R-:W-:Y:S01]  /*0310*/  @P0 FMUL.FTZ R7, R3, 0.5 ;  /* 0x3f00000003070820 */ /* 0x000fe20000410000 */
[----:B------:R-:W-:Y:S02]  /*0320*/  @!P0 MOV R3, R0 ;  /* 0x0000000000038202 */ /* 0x000fe40000000f00 */
[----:B------:R-:W-:-:S04]  /*0330*/  @P0 FADD.FTZ R6, -R5, -RZ ;  /* 0x800000ff05060221 */ /* 0x000fc80000010100 */
[----:B------:R-:W-:-:S04]  /*0340*/  @P0 FFMA R6, R5, R6, R4 ;  /* 0x0000000605060223 */ /* 0x000fc80000000004 */
[----:B------:R-:W-:-:S04]  /*0350*/  @P0 FFMA R6, R6, R7, R5 ;  /* 0x0000000706060223 */ /* 0x000fc80000000005 */
[----:B------:R-:W-:-:S07]  /*0360*/  @P0 FMUL.FTZ R3, R6, 2.3283064365386962891e-10 ;  /* 0x2f80000006030820 */ /* 0x000fce0000410000 */
.L_x_3:
[----:B------:R-:W-:Y:S01]  /*0370*/  HFMA2 R5, -RZ, RZ, 0, 0 ;  /* 0x00000000ff057431 */ /* 0x000fe200000001ff */
[----:B------:R-:W-:-:S04]  /*0380*/  MOV R4, R8 ;  /* 0x0000000800047202 */ /* 0x000fc80000000f00 */
[----:B------:R-:W-:Y:S05]  /*0390*/  RET.REL.NODEC R4 `(default_function_kernel) ;  /* 0xfffffffc04187950 */ /* 0x000fea0003c3ffff */
.L_x_4:
[----:B------:R-:W-:-:S00]  /*03a0*/  BRA `(.L_x_4) ;  /* 0xfffffffc00fc7947 */ /* 0x000fc0000383ffff */
[----:B------:R-:W-:-:S00]  /*03b0*/  NOP ;  /* 0x0000000000007918 */ /* 0x000fc00000000000 */
        /* <DEDUP_REMOVED lines=12> */
.L_x_6:


//--------------------- .text.default_function_kernel_1 --------------------------
	.section	.text.default_function_kernel_1,"ax",@progbits
	.align	128
        .global         default_function_kernel_1
        .type           default_function_kernel_1,@function
        .size           default_function_kernel_1,(.L_x_8 - default_function_kernel_1)
        .other          default_function_kernel_1,@"STO_CUDA_ENTRY STV_DEFAULT"
default_function_kernel_1:
.text.default_function_kernel_1:
[----:B------:R-:W-:Y:S01]  /*0000*/  LDC R1, c[0x0][0x37c] ;  /* 0x0000df00ff017b82 */ /* 0x000fe20000000800 */
[----:B------:R-:W0:Y:S01]  /*0010*/  S2R R6, SR_TID.X ;  /* 0x0000000000067919 */ /* 0x000e220000002100 */
[----:B------:R-:W1:Y:S01]  /*0020*/  S2R R9, SR_CTAID.X ;  /* 0x0000000000097919 */ /* 0x000e620000002500 */
[----:B0-----:R-:W-:-:S05]  /*0030*/  PRMT R0, R6, 0x9910, RZ ;  /* 0x0000991006007816 */ /* 0x001fca00000000ff */
[----:B------:R-:W-:-:S05]  /*0040*/  IMAD R0, R0, 0x2b, RZ ;  /* 0x0000002b00007824 */ /* 0x000fca00078e02ff */
[----:B------:R-:W-:-:S04]  /*0050*/  LOP3.LUT R0, R0, 0xffff, RZ, 0xc0, !PT ;  /* 0x0000ffff00007812 */ /* 0x000fc800078ec0ff */
[----:B------:R-:W-:-:S04]  /*0060*/  SHF.R.U32.HI R0, RZ, 0x8, R0 ;  /* 0x00000008ff007819 */ /* 0x000fc80000011600 */
[----:B------:R-:W-:-:S04]  /*0070*/  LOP3.LUT R0, R0, 0xffff, RZ, 0xc0, !PT ;  /* 0x0000ffff00007812 */ /* 0x000fc800078ec0ff */
[----:B-1----:R-:W-:-:S04]  /*0080*/  LEA R0, R9, R0, 0x3 ;  /* 0x0000000009007211 */ /* 0x002fc800078e18ff */
[----:B------:R-:W-:-:S13]  /*0090*/  ISETP.GT.U32.AND P0, PT, R0, 0x26d8, PT ;  /* 0x000026d80000780c */ /* 0x000fda0003f04070 */
[----:B------:R-:W-:Y:S05]  /*00a0*/  @P0 EXIT ;  /* 0x000000000000094d */ /* 0x000fea0003800000 */
[----:B------:R-:W0:Y:S01]  /*00b0*/  LDC.64 R2, c[0x0][0x388] ;  /* 0x0000e200ff027b82 */ /* 0x000e220000000a00 */
[----:B------:R-:W1:Y:S01]  /*00c0*/  LDCU.64 UR4, c[0x0][0x358] ;  /* 0x00006b00ff0477ac */ /* 0x000e620008000a00 */
[----:B------:R-:W-:-:S06]  /*00d0*/  IMAD R9, R9, 0x30, R6 ;  /* 0x0000003009097824 */ /* 0x000fcc00078e0206 */
[----:B------:R-:W2:Y:S08]  /*00e0*/  LDC.64 R4, c[0x0][0x390] ;  /* 0x0000e400ff047b82 */ /* 0x000eb00000000a00 */
[----:B------:R-:W3:Y:S01]  /*00f0*/  LDC.64 R6, c[0x0][0x380] ;  /* 0x0000e000ff067b82 */ /* 0x000ee20000000a00 */
[----:B0-----:R-:W-:-:S06]  /*0100*/  IMAD.WIDE.U32 R2, R9, 0x4, R2 ;  /* 0x0000000409027825 */ /* 0x001fcc00078e0002 */
[----:B-1----:R-:W4:Y:S01]  /*0110*/  LDG.E.CONSTANT R2, desc[UR4][R2.64] ;  /* 0x0000000402027981 */ /* 0x002f22000c1e9900 */
[----:B--2---:R-:W-:-:S06]  /*0120*/  IMAD.WIDE.U32 R4, R9, 0x4, R4 ;  /* 0x0000000409047825 */ /* 0x004fcc00078e0004 */
[----:B------:R-:W4:Y:S01]  /*0130*/  LDG.E.CONSTANT R5, desc[UR4][R4.64] ;  /* 0x0000000404057981 */ /* 0x000f22000c1e9900 */
[----:B---3--:R-:W-:-:S04]  /*0140*/  IMAD.WIDE.U32 R6, R9, 0x4, R6 ;  /* 0x0000000409067825 */ /* 0x008fc800078e0006 */
[----:B----4-:R-:W-:-:S04]  /*0150*/  FADD R0, R2, R5 ;  /* 0x0000000502007221 */ /* 0x010fc80000000000 */
[----:B------:R-:W-:-:S04]  /*0160*/  FMUL.RZ R0, R0, 0.15915493667125701904 ;  /* 0x3e22f98300007820 */ /* 0x000fc8000040c000 */
[----:B------:R-:W0:Y:S02]  /*0170*/  MUFU.COS R11, R0 ;  /* 0x00000000000b7308 */ /* 0x000e240000000000 */
[----:B0-----:R-:W-:Y:S01]  /*0180*/  STG.E desc[UR4][R6.64], R11 ;  /* 0x0000000b06007986 */ /* 0x001fe2000c101904 */
[----:B------:R-:W-:Y:S05]  /*0190*/  EXIT ;  /* 0x000000000000794d */ /* 0x000fea0003800000 */
.L_x_5:
        /* <DEDUP_REMOVED lines=14> */
.L_x_8:


//--------------------- .nv.shared.reserved.0     --------------------------
	.section	.nv.shared.reserved.0,"aw",@nobits
	.weak		__nv_reservedSMEM_offset_0_alias
	.size		__nv_reservedSMEM_offset_0_alias, 0, 64
	.other		__nv_reservedSMEM_offset_0_alias,@"STO_CUDA_RESERVED_SHARED STV_DEFAULT"
__nv_reservedSMEM_offset_0_alias:
	.zero		0
	.zero		64


//--------------------- .nv.constant0.default_function_kernel --------------------------
	.section	.nv.constant0.default_function_kernel,"a",@progbits
	.sectionflags	@""
	.align	4
.nv.constant0.default_function_kernel:
	.zero		920


//--------------------- .nv.constant0.default_function_kernel_1 --------------------------
	.section	.nv.constant0.default_function_kernel_1,"a",@progbits
	.sectionflags	@""
	.align	4
.nv.constant0.default_function_kernel_1:
	.zero		920


//--------------------- SYMBOLS --------------------------

	.type		.nv.reservedSmem.offset0,@object
	.size		.nv.reservedSmem.offset0,0x4
